	.headerflags	@"EF_CUDA_TEXMODE_UNIFIED EF_CUDA_64BIT_ADDRESS EF_CUDA_ACCELERATORS EF_CUDA_SM90 EF_CUDA_VIRTUAL_SM(EF_CUDA_SM90)"
	.elftype	@"ET_EXEC"


//--------------------- .nv.info                  --------------------------
	.section	.nv.info,"",@"SHT_CUDA_INFO"
	.align	4


	//----- nvinfo : EIATTR_REGCOUNT
	.align		4
        /*0000*/ 	.byte	0x04, 0x2f
        /*0002*/ 	.short	(.L_3 - .L_2)
	.align		4
.L_2:
        /*0004*/ 	.word	index@(triton_poi_fused__native_batch_norm_legit_no_training_add_convolution_relu_34)
        /*0008*/ 	.word	0x00000022


	//----- nvinfo : EIATTR_MIN_STACK_SIZE
	.align		4
.L_3:
        /*000c*/ 	.byte	0x04, 0x12
        /*000e*/ 	.short	(.L_5 - .L_4)
	.align		4
.L_4:
        /*0010*/ 	.word	index@(triton_poi_fused__native_batch_norm_legit_no_training_add_convolution_relu_34)
        /*0014*/ 	.word	0x00000000


	//----- nvinfo : EIATTR_FRAME_SIZE
	.align		4
.L_5:
        /*0018*/ 	.byte	0x04, 0x11
        /*001a*/ 	.short	(.L_7 - .L_6)
	.align		4
.L_6:
        /*001c*/ 	.word	index@(triton_poi_fused__native_batch_norm_legit_no_training_add_convolution_relu_34)
        /*0020*/ 	.word	0x00000000


	//----- nvinfo : EIATTR_MIN_STACK_SIZE
	.align		4
.L_7:
        /*0024*/ 	.byte	0x04, 0x12
        /*0026*/ 	.short	(.L_9 - .L_8)
	.align		4
.L_8:
        /*0028*/ 	.word	index@(triton_poi_fused__native_batch_norm_legit_no_training_add_convolution_relu_34)
        /*002c*/ 	.word	0x00000000
.L_9:


//--------------------- .nv.info.triton_poi_fused__native_batch_norm_legit_no_training_add_convolution_relu_34 --------------------------
	.section	.nv.info.triton_poi_fused__native_batch_norm_legit_no_training_add_convolution_relu_34,"",@"SHT_CUDA_INFO"
	.sectionflags	@""
	.align	4


	//----- nvinfo : EIATTR_CUDA_API_VERSION
	.align		4
        /*0000*/ 	.byte	0x04, 0x37
        /*0002*/ 	.short	(.L_11 - .L_10)
.L_10:
        /*0004*/ 	.word	0x0000007c


	//----- nvinfo : EIATTR_KPARAM_INFO
	.align		4
.L_11:
        /*0008*/ 	.byte	0x04, 0x17
        /*000a*/ 	.short	(.L_13 - .L_12)
.L_12:
        /*000c*/ 	.word	0x00000000
        /*0010*/ 	.short	0x000a
        /*0012*/ 	.short	0x0050
        /*0014*/ 	.byte	0x00, 0xf0, 0x11, 0x00


	//----- nvinfo : EIATTR_KPARAM_INFO
	.align		4
.L_13:
        /*0018*/ 	.byte	0x04, 0x17
        /*001a*/ 	.short	(.L_15 - .L_14)
.L_14:
        /*001c*/ 	.word	0x00000000
        /*0020*/ 	.short	0x0009
        /*0022*/ 	.short	0x0048
        /*0024*/ 	.byte	0x00, 0xf4, 0x21, 0x00


	//----- nvinfo : EIATTR_KPARAM_INFO
	.align		4
.L_15:
        /*0028*/ 	.byte	0x04, 0x17
        /*002a*/ 	.short	(.L_17 - .L_16)
.L_16:
        /*002c*/ 	.word	0x00000000
        /*0030*/ 	.short	0x0008
        /*0032*/ 	.short	0x0040
        /*0034*/ 	.byte	0x00, 0xf4, 0x21, 0x00


	//----- nvinfo : EIATTR_KPARAM_INFO
	.align		4
.L_17:
        /*0038*/ 	.byte	0x04, 0x17
        /*003a*/ 	.short	(.L_19 - .L_18)
.L_18:
        /*003c*/ 	.word	0x00000000
        /*0040*/ 	.short	0x0007
        /*0042*/ 	.short	0x0038
        /*0044*/ 	.byte	0x00, 0xf4, 0x21, 0x00


	//----- nvinfo : EIATTR_KPARAM_INFO
	.align		4
.L_19:
        /*0048*/ 	.byte	0x04, 0x17
        /*004a*/ 	.short	(.L_21 - .L_20)
.L_20:
        /*004c*/ 	.word	0x00000000
        /*0050*/ 	.short	0x0006
        /*0052*/ 	.short	0x0030
        /*0054*/ 	.byte	0x00, 0xf4, 0x21, 0x00


	//----- nvinfo : EIATTR_KPARAM_INFO
	.align		4
.L_21:
        /*0058*/ 	.byte	0x04, 0x17
        /*005a*/ 	.short	(.L_23 - .L_22)
.L_22:
        /*005c*/ 	.word	0x00000000
        /*0060*/ 	.short	0x0005
        /*0062*/ 	.short	0x0028
        /*0064*/ 	.byte	0x00, 0xf4, 0x21, 0x00


	//----- nvinfo : EIATTR_KPARAM_INFO
	.align		4
.L_23:
        /*0068*/ 	.byte	0x04, 0x17
        /*006a*/ 	.short	(.L_25 - .L_24)
.L_24:
        /*006c*/ 	.word	0x00000000
        /*0070*/ 	.short	0x0004
        /*0072*/ 	.short	0x0020
        /*0074*/ 	.byte	0x00, 0xf4, 0x21, 0x00


	//----- nvinfo : EIATTR_KPARAM_INFO
	.align		4
.L_25:
        /*0078*/ 	.byte	0x04, 0x17
        /*007a*/ 	.short	(.L_27 - .L_26)
.L_26:
        /*007c*/ 	.word	0x00000000
        /*0080*/ 	.short	0x0003
        /*0082*/ 	.short	0x0018
        /*0084*/ 	.byte	0x00, 0xf4, 0x21, 0x00


	//----- nvinfo : EIATTR_KPARAM_INFO
	.align		4
.L_27:
        /*0088*/ 	.byte	0x04, 0x17
        /*008a*/ 	.short	(.L_29 - .L_28)
.L_28:
        /*008c*/ 	.word	0x00000000
        /*0090*/ 	.short	0x0002
        /*0092*/ 	.short	0x0010
        /*0094*/ 	.byte	0x00, 0xf4, 0x21, 0x00


	//----- nvinfo : EIATTR_KPARAM_INFO
	.align		4
.L_29:
        /*0098*/ 	.byte	0x04, 0x17
        /*009a*/ 	.short	(.L_31 - .L_30)
.L_30:
        /*009c*/ 	.word	0x00000000
        /*00a0*/ 	.short	0x0001
        /*00a2*/ 	.short	0x0008
        /*00a4*/ 	.byte	0x00, 0xf4, 0x21, 0x00


	//----- nvinfo : EIATTR_KPARAM_INFO
	.align		4
.L_31:
        /*00a8*/ 	.byte	0x04, 0x17
        /*00aa*/ 	.short	(.L_33 - .L_32)
.L_32:
        /*00ac*/ 	.word	0x00000000
        /*00b0*/ 	.short	0x0000
        /*00b2*/ 	.short	0x0000
        /*00b4*/ 	.byte	0x00, 0xf4, 0x21, 0x00


	//----- nvinfo : EIATTR_SPARSE_MMA_MASK
	.align		4
.L_33:
        /*00b8*/ 	.byte	0x03, 0x50
        /*00ba*/ 	.short	0x0000


	//----- nvinfo : EIATTR_MAXREG_COUNT
	.align		4
        /*00bc*/ 	.byte	0x03, 0x1b
        /*00be*/ 	.short	0x00ff


	//----- nvinfo : EIATTR_EXIT_INSTR_OFFSETS
	.align		4
        /*00c0*/ 	.byte	0x04, 0x1c
        /*00c2*/ 	.short	(.L_35 - .L_34)


	//   ....[0]....
.L_34:
        /*00c4*/ 	.word	0x000005b0


	//   ....[1]....
        /*00c8*/ 	.word	0x000005d0


	//----- nvinfo : EIATTR_REQNTID
	.align		4
.L_35:
        /*00cc*/ 	.byte	0x04, 0x10
        /*00ce*/ 	.short	(.L_37 - .L_36)
.L_36:
        /*00d0*/ 	.word	0x00000020
        /*00d4*/ 	.word	0x00000001
        /*00d8*/ 	.word	0x00000001


	//----- nvinfo : EIATTR_CBANK_PARAM_SIZE
	.align		4
.L_37:
        /*00dc*/ 	.byte	0x03, 0x19
        /*00de*/ 	.short	0x0054


	//----- nvinfo : EIATTR_PARAM_CBANK
	.align		4
        /*00e0*/ 	.byte	0x04, 0x0a
        /*00e2*/ 	.short	(.L_39 - .L_38)
	.align		4
.L_38:
        /*00e4*/ 	.word	index@(.nv.constant0.triton_poi_fused__native_batch_norm_legit_no_training_add_convolution_relu_34)
        /*00e8*/ 	.short	0x0210
        /*00ea*/ 	.short	0x0054


	//----- nvinfo : EIATTR_SW_WAR
	.align		4
.L_39:
        /*00ec*/ 	.byte	0x04, 0x36
        /*00ee*/ 	.short	(.L_41 - .L_40)
.L_40:
        /*00f0*/ 	.word	0x00000008
.L_41:


//--------------------- .nv.callgraph             --------------------------
	.section	.nv.callgraph,"",@"SHT_CUDA_CALLGRAPH"
	.align	4
	.sectionentsize	8
	.align		4
        /*0000*/ 	.word	0x00000000
	.align		4
        /*0004*/ 	.word	0xffffffff
	.align		4
        /*0008*/ 	.word	0x00000000
	.align		4
        /*000c*/ 	.word	0xfffffffe
	.align		4
        /*0010*/ 	.word	0x00000000
	.align		4
        /*0014*/ 	.word	0xfffffffd
	.align		4
        /*0018*/ 	.word	0x00000000
	.align		4
        /*001c*/ 	.word	0xfffffffc


//--------------------- .nv.constant4             --------------------------
	.section	.nv.constant4,"a",@progbits
	.align	8
	.align		8
.nv.constant4:
        /*0000*/ 	.dword	_$_str
	.align		8
        /*0008*/ 	.dword	_$_str_$_2


//--------------------- .text.triton_poi_fused__native_batch_norm_legit_no_training_add_convolution_relu_34 --------------------------
	.section	.text.triton_poi_fused__native_batch_norm_legit_no_training_add_convolution_relu_34,"ax",@progbits
	.align	128
        .global         triton_poi_fused__native_batch_norm_legit_no_training_add_convolution_relu_34
        .type           triton_poi_fused__native_batch_norm_legit_no_training_add_convolution_relu_34,@function
        .size           triton_poi_fused__native_batch_norm_legit_no_training_add_convolution_relu_34,(.L_x_1 - triton_poi_fused__native_batch_norm_legit_no_training_add_convolution_relu_34)
        .other          triton_poi_fused__native_batch_norm_legit_no_training_add_convolution_relu_34,@"STO_CUDA_ENTRY STV_DEFAULT"
triton_poi_fused__native_batch_norm_legit_no_training_add_convolution_relu_34:
.text.triton_poi_fused__native_batch_norm_legit_no_training_add_convolution_relu_34:
[----:B------:R-:W0:Y:S01]  /*0000*/  LDC R1, c[0x0][0x28] ;  /* 0x00000a00ff017b82 */ /* 0x000e220000000800 */
[----:B------:R-:W1:Y:S07]  /*0010*/  S2R R0, SR_TID.X ;  /* 0x0000000000007919 */ /* 0x000e6e0000002100 */
[----:B------:R-:W2:Y:S01]  /*0020*/  LDC.64 R8, c[0x0][0x240] ;  /* 0x00009000ff087b82 */ /* 0x000ea20000000a00 */
[----:B------:R-:W-:Y:S01]  /*0030*/  ULDC.64 UR4, c[0x0][0x208] ;  /* 0x0000820000047ab9 */ /* 0x000fe20000000a00 */
[----:B------:R-:W3:Y:S06]  /*0040*/  S2R R5, SR_CTAID.X ;  /* 0x0000000000057919 */ /* 0x000eec0000002500 */
[----:B------:R-:W4:Y:S08]  /*0050*/  LDC.64 R16, c[0x0][0x220] ;  /* 0x00008800ff107b82 */ /* 0x000f300000000a00 */
[----:B------:R-:W5:Y:S08]  /*0060*/  LDC.64 R18, c[0x0][0x228] ;  /* 0x00008a00ff127b82 */ /* 0x000f700000000a00 */
[----:B------:R-:W5:Y:S01]  /*0070*/  LDC.64 R24, c[0x0][0x230] ;  /* 0x00008c00ff187b82 */ /* 0x000f620000000a00 */
[----:B-1----:R-:W-:-:S07]  /*0080*/  SHF.L.U32 R0, R0, 0x1, RZ ;  /* 0x0000000100007819 */ /* 0x002fce00000006ff */
[----:B------:R-:W1:Y:S01]  /*0090*/  LDC.64 R22, c[0x0][0x218] ;  /* 0x00008600ff167b82 */ /* 0x000e620000000a00 */
[----:B---3--:R-:W-:Y:S02]  /*00a0*/  SHF.R.S32.HI R3, RZ, 0x19, R5 ;  /* 0x00000019ff037819 */ /* 0x008fe40000011405 */
[----:B------:R-:W-:Y:S02]  /*00b0*/  LOP3.LUT R0, R0, 0x3e, RZ, 0xc0, !PT ;  /* 0x0000003e00007812 */ /* 0x000fe400078ec0ff */
[----:B------:R-:W-:-:S03]  /*00c0*/  SGXT R3, R3, 0x1 ;  /* 0x000000010303781a */ /* 0x000fc60000000200 */
[----:B------:R-:W3:Y:S01]  /*00d0*/  LDC.64 R10, c[0x0][0x210] ;  /* 0x00008400ff0a7b82 */ /* 0x000ee20000000a00 */
[----:B------:R-:W-:-:S04]  /*00e0*/  LEA R0, R5, R0, 0x6 ;  /* 0x0000000005007211 */ /* 0x000fc800078e30ff */
[----:B------:R-:W-:Y:S02]  /*00f0*/  LEA.HI R3, R3, R0, RZ, 0x2 ;  /* 0x0000000003037211 */ /* 0x000fe400078f10ff */
[----:B------:R-:W-:Y:S01]  /*0100*/  ISETP.GE.AND P0, PT, R0, 0x40, PT ;  /* 0x000000400000780c */ /* 0x000fe20003f06270 */
[----:B------:R-:W3:Y:S01]  /*0110*/  LDC.64 R26, c[0x0][0x238] ;  /* 0x00008e00ff1a7b82 */ /* 0x000ee20000000a00 */
[----:B------:R-:W-:-:S04]  /*0120*/  LOP3.LUT R3, R3, 0xfffffffc, RZ, 0xc0, !PT ;  /* 0xfffffffc03037812 */ /* 0x000fc800078ec0ff */
[----:B------:R-:W-:Y:S02]  /*0130*/  IADD3 R21, R0, -R3, RZ ;  /* 0x8000000300157210 */ /* 0x000fe40007ffe0ff */
[----:B------:R-:W-:Y:S02]  /*0140*/  CS2R R2, SRZ ;  /* 0x0000000000027805 */ /* 0x000fe4000001ff00 */
[----:B------:R-:W-:Y:S01]  /*0150*/  CS2R R6, SRZ ;  /* 0x0000000000067805 */ /* 0x000fe2000001ff00 */
[----:B------:R-:W3:Y:S01]  /*0160*/  LDC.64 R28, c[0x0][0x248] ;  /* 0x00009200ff1c7b82 */ /* 0x000ee20000000a00 */
[----:B--2---:R-:W-:-:S05]  /*0170*/  IMAD.WIDE R8, R21, 0x4, R8 ;  /* 0x0000000415087825 */ /* 0x004fca00078e0208 */
[----:B------:R2:W3:Y:S01]  /*0180*/  @!P0 LDG.E.EL.64 R2, desc[UR4][R8.64] ;  /* 0x0000000408028981 */ /* 0x0004e2000c2e1b00 */
[----:B------:R-:W-:Y:S01]  /*0190*/  CS2R R4, SRZ ;  /* 0x0000000000047805 */ /* 0x000fe2000001ff00 */
[----:B----4-:R-:W-:Y:S01]  /*01a0*/  IMAD.WIDE R16, R0, 0x4, R16 ;  /* 0x0000000400107825 */ /* 0x010fe200078e0210 */
[----:B------:R-:W4:Y:S03]  /*01b0*/  LDC.64 R30, c[0x0][0x250] ;  /* 0x00009400ff1e7b82 */ /* 0x000f260000000a00 */
[----:B-----5:R-:W-:Y:S01]  /*01c0*/  IMAD.WIDE R18, R21, 0x4, R18 ;  /* 0x0000000415127825 */ /* 0x020fe200078e0212 */
[----:B------:R5:W3:Y:S04]  /*01d0*/  @!P0 LDG.E.64 R4, desc[UR4][R16.64] ;  /* 0x0000000410048981 */ /* 0x000ae8000c1e1b00 */
[----:B------:R1:W3:Y:S01]  /*01e0*/  @!P0 LDG.E.EL.64 R6, desc[UR4][R18.64] ;  /* 0x0000000412068981 */ /* 0x0002e2000c2e1b00 */
[----:B------:R-:W-:-:S02]  /*01f0*/  CS2R R14, SRZ ;  /* 0x00000000000e7805 */ /* 0x000fc4000001ff00 */
[----:B--2---:R-:W-:Y:S02]  /*0200*/  CS2R R8, SRZ ;  /* 0x0000000000087805 */ /* 0x004fe4000001ff00 */
[----:B------:R-:W-:Y:S01]  /*0210*/  CS2R R12, SRZ ;  /* 0x00000000000c7805 */ /* 0x000fe2000001ff00 */
[----:B0-----:R-:W-:-:S04]  /*0220*/  IMAD.WIDE R24, R0, 0x4, R24 ;  /* 0x0000000400187825 */ /* 0x001fc800078e0218 */
[----:B-1----:R-:W-:Y:S01]  /*0230*/  IMAD.WIDE R22, R21, 0x4, R22 ;  /* 0x0000000415167825 */ /* 0x002fe200078e0216 */
[----:B------:R-:W2:Y:S03]  /*0240*/  @!P0 LDG.E.64 R14, desc[UR4][R24.64] ;  /* 0x00000004180e8981 */ /* 0x000ea6000c1e1b00 */
[----:B---3--:R-:W-:Y:S01]  /*0250*/  IMAD.WIDE R10, R0, 0x4, R10 ;  /* 0x00000004000a7825 */ /* 0x008fe200078e020a */
[----:B------:R0:W3:Y:S01]  /*0260*/  @!P0 LDG.E.EL.64 R8, desc[UR4][R22.64] ;  /* 0x0000000416088981 */ /* 0x0000e2000c2e1b00 */
[----:B-----5:R-:W-:-:S03]  /*0270*/  CS2R R16, SRZ ;  /* 0x0000000000107805 */ /* 0x020fc6000001ff00 */
[----:B------:R-:W3:Y:S01]  /*0280*/  @!P0 LDG.E.64 R12, desc[UR4][R10.64] ;  /* 0x000000040a0c8981 */ /* 0x000ee2000c1e1b00 */
[----:B------:R-:W-:Y:S01]  /*0290*/  IMAD.WIDE R26, R21, 0x4, R26 ;  /* 0x00000004151a7825 */ /* 0x000fe200078e021a */
[----:B------:R-:W-:-:S03]  /*02a0*/  CS2R R18, SRZ ;  /* 0x0000000000127805 */ /* 0x000fc6000001ff00 */
[C---:B------:R-:W-:Y:S01]  /*02b0*/  IMAD.WIDE R28, R21.reuse, 0x4, R28 ;  /* 0x00000004151c7825 */ /* 0x040fe200078e021c */
[----:B------:R-:W5:Y:S03]  /*02c0*/  @!P0 LDG.E.EL.64 R16, desc[UR4][R26.64] ;  /* 0x000000041a108981 */ /* 0x000f66000c2e1b00 */
[----:B----4-:R-:W-:Y:S01]  /*02d0*/  IMAD.WIDE R30, R21, 0x4, R30 ;  /* 0x00000004151e7825 */ /* 0x010fe200078e021e */
[----:B------:R-:W-:-:S04]  /*02e0*/  CS2R R20, SRZ ;  /* 0x0000000000147805 */ /* 0x000fc8000001ff00 */
[----:B------:R-:W4:Y:S04]  /*02f0*/  @!P0 LDG.E.EL.64 R18, desc[UR4][R30.64] ;  /* 0x000000041e128981 */ /* 0x000f28000c2e1b00 */
[----:B------:R-:W4:Y:S01]  /*0300*/  @!P0 LDG.E.EL.64 R20, desc[UR4][R28.64] ;  /* 0x000000041c148981 */ /* 0x000f22000c2e1b00 */
[----:B------:R-:W-:Y:S01]  /*0310*/  FADD R2, R2, 9.9999997473787516356e-06 ;  /* 0x3727c5ac02027421 */ /* 0x000fe20000000000 */
[----:B------:R-:W-:-:S03]  /*0320*/  FADD R3, R3, 9.9999997473787516356e-06 ;  /* 0x3727c5ac03037421 */ /* 0x000fc60000000000 */
[----:B0-----:R-:W0:Y:S08]  /*0330*/  MUFU.SQRT R22, R2 ;  /* 0x0000000200167308 */ /* 0x001e300000002000 */
[----:B------:R-:W1:Y:S01]  /*0340*/  MUFU.SQRT R23, R3 ;  /* 0x0000000300177308 */ /* 0x000e620000002000 */
[C---:B0-----:R-:W-:Y:S02]  /*0350*/  FSETP.GT.AND P1, PT, R22.reuse, 8.50705917302346158658e+37, PT ;  /* 0x7e8000001600780b */ /* 0x041fe40003f24000 */
[----:B------:R-:W-:-:S02]  /*0360*/  FSETP.GEU.AND P3, PT, R22, 1.175494350822287508e-38, PT ;  /* 0x008000001600780b */ /* 0x000fc40003f6e000 */
[C---:B-1----:R-:W-:Y:S02]  /*0370*/  FSETP.GT.AND P2, PT, R23.reuse, 8.50705917302346158658e+37, PT ;  /* 0x7e8000001700780b */ /* 0x042fe40003f44000 */
[----:B------:R-:W-:-:S07]  /*0380*/  FSETP.GEU.AND P4, PT, R23, 1.175494350822287508e-38, PT ;  /* 0x008000001700780b */ /* 0x000fce0003f8e000 */
[----:B------:R-:W-:Y:S01]  /*0390*/  @P1 FMUL R22, R22, 0.25 ;  /* 0x3e80000016161820 */ /* 0x000fe20000400000 */
[----:B------:R-:W-:Y:S01]  /*03a0*/  FADD R3, R6, R4 ;  /* 0x0000000406037221 */ /* 0x000fe20000000000 */
[----:B------:R-:W-:Y:S02]  /*03b0*/  HFMA2.MMA R6, -RZ, RZ, 1.625, 0 ;  /* 0x3e800000ff067435 */ /* 0x000fe400000001ff */
[----:B------:R-:W-:Y:S01]  /*03c0*/  @!P3 FMUL R22, R22, 16777216 ;  /* 0x4b8000001616b820 */ /* 0x000fe20000400000 */
[----:B------:R-:W-:-:S04]  /*03d0*/  @P2 FMUL R23, R23, 0.25 ;  /* 0x3e80000017172820 */ /* 0x000fc80000400000 */
[----:B------:R-:W-:Y:S01]  /*03e0*/  @!P4 FMUL R23, R23, 16777216 ;  /* 0x4b8000001717c820 */ /* 0x000fe20000400000 */
[----:B------:R-:W0:Y:S01]  /*03f0*/  MUFU.RCP R22, R22 ;  /* 0x0000001600167308 */ /* 0x000e220000001000 */
[----:B------:R-:W-:Y:S01]  /*0400*/  FADD R2, R7, R5 ;  /* 0x0000000507027221 */ /* 0x000fe20000000000 */
[----:B------:R-:W-:-:S06]  /*0410*/  FSEL R7, R6, 1, P1 ;  /* 0x3f80000006077808 */ /* 0x000fcc0000800000 */
[----:B------:R-:W1:Y:S01]  /*0420*/  MUFU.RCP R23, R23 ;  /* 0x0000001700177308 */ /* 0x000e620000001000 */
[----:B------:R-:W-:Y:S01]  /*0430*/  FSEL R6, R6, 1, P2 ;  /* 0x3f80000006067808 */ /* 0x000fe20001000000 */
[----:B--2---:R-:W-:Y:S01]  /*0440*/  FADD R4, R2, R15 ;  /* 0x0000000f02047221 */ /* 0x004fe20000000000 */
[----:B------:R-:W-:Y:S01]  /*0450*/  FADD R5, R3, R14 ;  /* 0x0000000e03057221 */ /* 0x000fe20000000000 */
[----:B---3--:R-:W-:Y:S01]  /*0460*/  FADD R8, R8, R12 ;  /* 0x0000000c08087221 */ /* 0x008fe20000000000 */
[----:B------:R-:W-:Y:S01]  /*0470*/  FADD R9, R9, R13 ;  /* 0x0000000d09097221 */ /* 0x000fe20000000000 */
[----:B------:R-:W2:Y:S01]  /*0480*/  LDC.64 R2, c[0x0][0x258] ;  /* 0x00009600ff027b82 */ /* 0x000ea20000000a00 */
[----:B------:R-:W-:Y:S01]  /*0490*/  @!P3 FMUL R7, R7, 16777216 ;  /* 0x4b8000000707b820 */ /* 0x000fe20000400000 */
[----:B------:R-:W-:Y:S01]  /*04a0*/  @!P4 FMUL R6, R6, 16777216 ;  /* 0x4b8000000606c820 */ /* 0x000fe20000400000 */
[----:B------:R-:W-:Y:S01]  /*04b0*/  FADD R8, R8, R5 ;  /* 0x0000000508087221 */ /* 0x000fe20000000000 */
[----:B------:R-:W-:Y:S01]  /*04c0*/  FADD R9, R9, R4 ;  /* 0x0000000409097221 */ /* 0x000fe20000000000 */
[----:B0-----:R-:W-:-:S02]  /*04d0*/  FMUL R7, R22, R7 ;  /* 0x0000000716077220 */ /* 0x001fc40000400000 */
[----:B-----5:R-:W-:Y:S01]  /*04e0*/  FADD R16, R8, -R16 ;  /* 0x8000001008107221 */ /* 0x020fe20000000000 */
[----:B------:R-:W-:Y:S01]  /*04f0*/  FADD R17, R9, -R17 ;  /* 0x8000001109117221 */ /* 0x000fe20000000000 */
[----:B-1----:R-:W-:Y:S02]  /*0500*/  FMUL R6, R23, R6 ;  /* 0x0000000617067220 */ /* 0x002fe40000400000 */
[----:B------:R-:W-:Y:S02]  /*0510*/  FMUL R7, R16, R7 ;  /* 0x0000000710077220 */ /* 0x000fe40000400000 */
[----:B------:R-:W-:Y:S02]  /*0520*/  FMUL R6, R17, R6 ;  /* 0x0000000611067220 */ /* 0x000fe40000400000 */
[----:B----4-:R-:W-:Y:S02]  /*0530*/  FFMA R7, R7, R20, R18 ;  /* 0x0000001407077223 */ /* 0x010fe40000000012 */
[----:B------:R-:W-:Y:S01]  /*0540*/  FFMA R6, R6, R21, R19 ;  /* 0x0000001506067223 */ /* 0x000fe20000000013 */
[----:B------:R0:W-:Y:S02]  /*0550*/  @!P0 STG.E.64 desc[UR4][R10.64], R8 ;  /* 0x000000080a008986 */ /* 0x0001e4000c101b04 */
[----:B------:R-:W-:-:S02]  /*0560*/  FSETP.GEU.AND P1, PT, R7, RZ, PT ;  /* 0x000000ff0700720b */ /* 0x000fc40003f2e000 */
[----:B------:R-:W-:Y:S01]  /*0570*/  FSETP.GEU.AND P2, PT, R6, RZ, PT ;  /* 0x000000ff0600720b */ /* 0x000fe20003f4e000 */
[----:B--2---:R-:W-:Y:S01]  /*0580*/  IMAD.WIDE R2, R0, 0x4, R2 ;  /* 0x0000000400027825 */ /* 0x004fe200078e0202 */
[----:B------:R-:W-:Y:S02]  /*0590*/  FSEL R4, R7, RZ, P1 ;  /* 0x000000ff07047208 */ /* 0x000fe40000800000 */
[----:B------:R-:W-:Y:S01]  /*05a0*/  FSEL R5, R6, RZ, P2 ;  /* 0x000000ff06057208 */ /* 0x000fe20001000000 */
[----:B0-----:R-:W-:Y:S08]  /*05b0*/  @P0 EXIT ;  /* 0x000000000000094d */ /* 0x001ff00003800000 */
[----:B------:R-:W-:Y:S01]  /*05c0*/  STG.E.64 desc[UR4][R2.64], R4 ;  /* 0x0000000402007986 */ /* 0x000fe2000c101b04 */
[----:B------:R-:W-:Y:S05]  /*05d0*/  EXIT ;  /* 0x000000000000794d */ /* 0x000fea0003800000 */
.L_x_0:
[----:B------:R-:W-:-:S00]  /*05e0*/  BRA `(.L_x_0) ;  /* 0xfffffffc00fc7947 */ /* 0x000fc0000383ffff */
[----:B------:R-:W-:-:S00]  /*05f0*/  NOP ;  /* 0x0000000000007918 */ /* 0x000fc00000000000 */
        /* <DEDUP_REMOVED lines=8> */
.L_x_1:


//--------------------- .nv.global.init           --------------------------
	.section	.nv.global.init,"aw",@progbits
.nv.global.init:
	.type		_$_str,@object
	.size		_$_str,(_$_str_$_2 - _$_str)
_$_str:
        /*0000*/ 	.byte	0x5f, 0x5f, 0x43, 0x55, 0x44, 0x41, 0x5f, 0x46, 0x54, 0x5a, 0x00
	.type		_$_str_$_2,@object
	.size		_$_str_$_2,(.L_1 - _$_str_$_2)
_$_str_$_2:
        /*000b*/ 	.byte	0x5f, 0x5f, 0x43, 0x55, 0x44, 0x41, 0x5f, 0x50, 0x52, 0x45, 0x43, 0x5f, 0x53, 0x51, 0x52, 0x54
        /*001b*/ 	.byte	0x00
.L_1:


//--------------------- .nv.constant0.triton_poi_fused__native_batch_norm_legit_no_training_add_convolution_relu_34 --------------------------
	.section	.nv.constant0.triton_poi_fused__native_batch_norm_legit_no_training_add_convolution_relu_34,"a",@progbits
	.sectionflags	@""
	.align	4
.nv.constant0.triton_poi_fused__native_batch_norm_legit_no_training_add_convolution_relu_34:
	.zero		612
